	.headerflags	@"EF_CUDA_TEXMODE_UNIFIED EF_CUDA_64BIT_ADDRESS EF_CUDA_ACCELERATORS EF_CUDA_SM90 EF_CUDA_VIRTUAL_SM(EF_CUDA_SM90)"
	.elftype	@"ET_EXEC"


//--------------------- .nv.info                  --------------------------
	.section	.nv.info,"",@"SHT_CUDA_INFO"
	.align	4


	//----- nvinfo : EIATTR_REGCOUNT
	.align		4
        /*0000*/ 	.byte	0x04, 0x2f
        /*0002*/ 	.short	(.L_3 - .L_2)
	.align		4
.L_2:
        /*0004*/ 	.word	index@(triton_poi_fused__native_batch_norm_legit_no_training_add_relu_18)
        /*0008*/ 	.word	0x0000003b


	//----- nvinfo : EIATTR_MIN_STACK_SIZE
	.align		4
.L_3:
        /*000c*/ 	.byte	0x04, 0x12
        /*000e*/ 	.short	(.L_5 - .L_4)
	.align		4
.L_4:
        /*0010*/ 	.word	index@(triton_poi_fused__native_batch_norm_legit_no_training_add_relu_18)
        /*0014*/ 	.word	0x00000000


	//----- nvinfo : EIATTR_FRAME_SIZE
	.align		4
.L_5:
        /*0018*/ 	.byte	0x04, 0x11
        /*001a*/ 	.short	(.L_7 - .L_6)
	.align		4
.L_6:
        /*001c*/ 	.word	index@(triton_poi_fused__native_batch_norm_legit_no_training_add_relu_18)
        /*0020*/ 	.word	0x00000000


	//----- nvinfo : EIATTR_MIN_STACK_SIZE
	.align		4
.L_7:
        /*0024*/ 	.byte	0x04, 0x12
        /*0026*/ 	.short	(.L_9 - .L_8)
	.align		4
.L_8:
        /*0028*/ 	.word	index@(triton_poi_fused__native_batch_norm_legit_no_training_add_relu_18)
        /*002c*/ 	.word	0x00000000
.L_9:


//--------------------- .nv.info.triton_poi_fused__native_batch_norm_legit_no_training_add_relu_18 --------------------------
	.section	.nv.info.triton_poi_fused__native_batch_norm_legit_no_training_add_relu_18,"",@"SHT_CUDA_INFO"
	.sectionflags	@""
	.align	4


	//----- nvinfo : EIATTR_CUDA_API_VERSION
	.align		4
        /*0000*/ 	.byte	0x04, 0x37
        /*0002*/ 	.short	(.L_11 - .L_10)
.L_10:
        /*0004*/ 	.word	0x0000007c


	//----- nvinfo : EIATTR_KPARAM_INFO
	.align		4
.L_11:
        /*0008*/ 	.byte	0x04, 0x17
        /*000a*/ 	.short	(.L_13 - .L_12)
.L_12:
        /*000c*/ 	.word	0x00000000
        /*0010*/ 	.short	0x0009
        /*0012*/ 	.short	0x0044
        /*0014*/ 	.byte	0x00, 0xf0, 0x11, 0x00


	//----- nvinfo : EIATTR_KPARAM_INFO
	.align		4
.L_13:
        /*0018*/ 	.byte	0x04, 0x17
        /*001a*/ 	.short	(.L_15 - .L_14)
.L_14:
        /*001c*/ 	.word	0x00000000
        /*0020*/ 	.short	0x0008
        /*0022*/ 	.short	0x0040
        /*0024*/ 	.byte	0x00, 0xf0, 0x11, 0x00


	//----- nvinfo : EIATTR_KPARAM_INFO
	.align		4
.L_15:
        /*0028*/ 	.byte	0x04, 0x17
        /*002a*/ 	.short	(.L_17 - .L_16)
.L_16:
        /*002c*/ 	.word	0x00000000
        /*0030*/ 	.short	0x0007
        /*0032*/ 	.short	0x0038
        /*0034*/ 	.byte	0x00, 0xf4, 0x21, 0x00


	//----- nvinfo : EIATTR_KPARAM_INFO
	.align		4
.L_17:
        /*0038*/ 	.byte	0x04, 0x17
        /*003a*/ 	.short	(.L_19 - .L_18)
.L_18:
        /*003c*/ 	.word	0x00000000
        /*0040*/ 	.short	0x0006
        /*0042*/ 	.short	0x0030
        /*0044*/ 	.byte	0x00, 0xf4, 0x21, 0x00


	//----- nvinfo : EIATTR_KPARAM_INFO
	.align		4
.L_19:
        /*0048*/ 	.byte	0x04, 0x17
        /*004a*/ 	.short	(.L_21 - .L_20)
.L_20:
        /*004c*/ 	.word	0x00000000
        /*0050*/ 	.short	0x0005
        /*0052*/ 	.short	0x0028
        /*0054*/ 	.byte	0x00, 0xf4, 0x21, 0x00


	//----- nvinfo : EIATTR_KPARAM_INFO
	.align		4
.L_21:
        /*0058*/ 	.byte	0x04, 0x17
        /*005a*/ 	.short	(.L_23 - .L_22)
.L_22:
        /*005c*/ 	.word	0x00000000
        /*0060*/ 	.short	0x0004
        /*0062*/ 	.short	0x0020
        /*0064*/ 	.byte	0x00, 0xf4, 0x21, 0x00


	//----- nvinfo : EIATTR_KPARAM_INFO
	.align		4
.L_23:
        /*0068*/ 	.byte	0x04, 0x17
        /*006a*/ 	.short	(.L_25 - .L_24)
.L_24:
        /*006c*/ 	.word	0x00000000
        /*0070*/ 	.short	0x0003
        /*0072*/ 	.short	0x0018
        /*0074*/ 	.byte	0x00, 0xf4, 0x21, 0x00


	//----- nvinfo : EIATTR_KPARAM_INFO
	.align		4
.L_25:
        /*0078*/ 	.byte	0x04, 0x17
        /*007a*/ 	.short	(.L_27 - .L_26)
.L_26:
        /*007c*/ 	.word	0x00000000
        /*0080*/ 	.short	0x0002
        /*0082*/ 	.short	0x0010
        /*0084*/ 	.byte	0x00, 0xf4, 0x21, 0x00


	//----- nvinfo : EIATTR_KPARAM_INFO
	.align		4
.L_27:
        /*0088*/ 	.byte	0x04, 0x17
        /*008a*/ 	.short	(.L_29 - .L_28)
.L_28:
        /*008c*/ 	.word	0x00000000
        /*0090*/ 	.short	0x0001
        /*0092*/ 	.short	0x0008
        /*0094*/ 	.byte	0x00, 0xf4, 0x21, 0x00


	//----- nvinfo : EIATTR_KPARAM_INFO
	.align		4
.L_29:
        /*0098*/ 	.byte	0x04, 0x17
        /*009a*/ 	.short	(.L_31 - .L_30)
.L_30:
        /*009c*/ 	.word	0x00000000
        /*00a0*/ 	.short	0x0000
        /*00a2*/ 	.short	0x0000
        /*00a4*/ 	.byte	0x00, 0xf4, 0x21, 0x00


	//----- nvinfo : EIATTR_SPARSE_MMA_MASK
	.align		4
.L_31:
        /*00a8*/ 	.byte	0x03, 0x50
        /*00aa*/ 	.short	0x0000


	//----- nvinfo : EIATTR_MAXREG_COUNT
	.align		4
        /*00ac*/ 	.byte	0x03, 0x1b
        /*00ae*/ 	.short	0x00ff


	//----- nvinfo : EIATTR_EXIT_INSTR_OFFSETS
	.align		4
        /*00b0*/ 	.byte	0x04, 0x1c
        /*00b2*/ 	.short	(.L_33 - .L_32)


	//   ....[0]....
.L_32:
        /*00b4*/ 	.word	0x00001c90


	//   ....[1]....
        /*00b8*/ 	.word	0x00001cd0


	//----- nvinfo : EIATTR_REQNTID
	.align		4
.L_33:
        /*00bc*/ 	.byte	0x04, 0x10
        /*00be*/ 	.short	(.L_35 - .L_34)
.L_34:
        /*00c0*/ 	.word	0x00000100
        /*00c4*/ 	.word	0x00000001
        /*00c8*/ 	.word	0x00000001


	//----- nvinfo : EIATTR_CBANK_PARAM_SIZE
	.align		4
.L_35:
        /*00cc*/ 	.byte	0x03, 0x19
        /*00ce*/ 	.short	0x0048


	//----- nvinfo : EIATTR_PARAM_CBANK
	.align		4
        /*00d0*/ 	.byte	0x04, 0x0a
        /*00d2*/ 	.short	(.L_37 - .L_36)
	.align		4
.L_36:
        /*00d4*/ 	.word	index@(.nv.constant0.triton_poi_fused__native_batch_norm_legit_no_training_add_relu_18)
        /*00d8*/ 	.short	0x0210
        /*00da*/ 	.short	0x0048


	//----- nvinfo : EIATTR_SW_WAR
	.align		4
.L_37:
        /*00dc*/ 	.byte	0x04, 0x36
        /*00de*/ 	.short	(.L_39 - .L_38)
.L_38:
        /*00e0*/ 	.word	0x00000008
.L_39:


//--------------------- .nv.callgraph             --------------------------
	.section	.nv.callgraph,"",@"SHT_CUDA_CALLGRAPH"
	.align	4
	.sectionentsize	8
	.align		4
        /*0000*/ 	.word	0x00000000
	.align		4
        /*0004*/ 	.word	0xffffffff
	.align		4
        /*0008*/ 	.word	0x00000000
	.align		4
        /*000c*/ 	.word	0xfffffffe
	.align		4
        /*0010*/ 	.word	0x00000000
	.align		4
        /*0014*/ 	.word	0xfffffffd
	.align		4
        /*0018*/ 	.word	0x00000000
	.align		4
        /*001c*/ 	.word	0xfffffffc


//--------------------- .nv.constant4             --------------------------
	.section	.nv.constant4,"a",@progbits
	.align	8
	.align		8
.nv.constant4:
        /*0000*/ 	.dword	_$_str
	.align		8
        /*0008*/ 	.dword	_$_str_$_2


//--------------------- .text.triton_poi_fused__native_batch_norm_legit_no_training_add_relu_18 --------------------------
	.section	.text.triton_poi_fused__native_batch_norm_legit_no_training_add_relu_18,"ax",@progbits
	.sectionflags	@"SHF_BARRIERS=1"
	.align	128
        .global         triton_poi_fused__native_batch_norm_legit_no_training_add_relu_18
        .type           triton_poi_fused__native_batch_norm_legit_no_training_add_relu_18,@function
        .size           triton_poi_fused__native_batch_norm_legit_no_training_add_relu_18,(.L_x_1 - triton_poi_fused__native_batch_norm_legit_no_training_add_relu_18)
        .other          triton_poi_fused__native_batch_norm_legit_no_training_add_relu_18,@"STO_CUDA_ENTRY STV_DEFAULT"
triton_poi_fused__native_batch_norm_legit_no_training_add_relu_18:
.text.triton_poi_fused__native_batch_norm_legit_no_training_add_relu_18:
[----:B------:R-:W0:Y:S01]  /*0000*/  LDC R1, c[0x0][0x28] ;  /* 0x00000a00ff017b82 */ /* 0x000e220000000800 */
[----:B------:R-:W1:Y:S07]  /*0010*/  S2R R31, SR_CTAID.Y ;  /* 0x00000000001f7919 */ /* 0x000e6e0000002600 */
[----:B------:R-:W2:Y:S01]  /*0020*/  LDC.64 R4, c[0x0][0x220] ;  /* 0x00008800ff047b82 */ /* 0x000ea20000000a00 */
[----:B------:R-:W-:Y:S01]  /*0030*/  ULDC.64 UR6, c[0x0][0x208] ;  /* 0x0000820000067ab9 */ /* 0x000fe20000000a00 */
[----:B------:R-:W3:Y:S01]  /*0040*/  S2R R27, SR_TID.X ;  /* 0x00000000001b7919 */ /* 0x000ee20000002100 */
[----:B------:R-:W4:Y:S05]  /*0050*/  S2R R32, SR_CTAID.X ;  /* 0x0000000000207919 */ /* 0x000f2a0000002500 */
[----:B------:R-:W5:Y:S08]  /*0060*/  LDC.64 R22, c[0x0][0x218] ;  /* 0x00008600ff167b82 */ /* 0x000f700000000a00 */
[----:B------:R-:W4:Y:S08]  /*0070*/  LDC.64 R24, c[0x0][0x228] ;  /* 0x00008a00ff187b82 */ /* 0x000f300000000a00 */
[----:B------:R-:W5:Y:S01]  /*0080*/  LDC.64 R28, c[0x0][0x230] ;  /* 0x00008c00ff1c7b82 */ /* 0x000f620000000a00 */
[----:B-1----:R-:W-:-:S07]  /*0090*/  IMAD.SHL.U32 R31, R31, 0x80, RZ ;  /* 0x000000801f1f7824 */ /* 0x002fce00078e00ff */
[----:B------:R-:W1:Y:S01]  /*00a0*/  LDC.64 R8, c[0x0][0x210] ;  /* 0x00008400ff087b82 */ /* 0x000e620000000a00 */
[----:B---3--:R-:W-:-:S05]  /*00b0*/  IMAD.SHL.U32 R0, R27, 0x2, RZ ;  /* 0x000000021b007824 */ /* 0x008fca00078e00ff */
[----:B------:R-:W-:-:S04]  /*00c0*/  LOP3.LUT R0, R31, 0x7e, R0, 0xf8, !PT ;  /* 0x0000007e1f007812 */ /* 0x000fc800078ef800 */
[C---:B------:R-:W-:Y:S01]  /*00d0*/  ISETP.GE.AND P0, PT, R0.reuse, 0x68, PT ;  /* 0x000000680000780c */ /* 0x040fe20003f06270 */
[----:B------:R-:W-:-:S05]  /*00e0*/  IMAD.HI R2, R0, 0x4ec4ec4f, RZ ;  /* 0x4ec4ec4f00027827 */ /* 0x000fca00078e02ff */
[----:B------:R-:W-:-:S04]  /*00f0*/  SHF.R.U32.HI R3, RZ, 0x1f, R2 ;  /* 0x0000001fff037819 */ /* 0x000fc80000011602 */
[----:B------:R-:W-:Y:S02]  /*0100*/  LEA.HI.SX32 R11, R2, R3, 0x1d ;  /* 0x00000003020b7211 */ /* 0x000fe400078feaff */
[----:B------:R-:W-:-:S03]  /*0110*/  CS2R R2, SRZ ;  /* 0x0000000000027805 */ /* 0x000fc6000001ff00 */
[----:B------:R-:W-:-:S04]  /*0120*/  IMAD R15, R11, -0x1a, R0 ;  /* 0xffffffe60b0f7824 */ /* 0x000fc800078e0200 */
[----:B--2---:R-:W-:-:S05]  /*0130*/  IMAD.WIDE R4, R15, 0x4, R4 ;  /* 0x000000040f047825 */ /* 0x004fca00078e0204 */
[----:B------:R2:W3:Y:S01]  /*0140*/  @!P0 LDG.E.EL.64 R2, desc[UR6][R4.64] ;  /* 0x0000000604028981 */ /* 0x0004e2000c2e1b00 */
[----:B------:R-:W-:Y:S01]  /*0150*/  LOP3.LUT R26, R27, 0x40, RZ, 0xc0, !PT ;  /* 0x000000401b1a7812 */ /* 0x000fe200078ec0ff */
[----:B----4-:R-:W-:Y:S01]  /*0160*/  IMAD.SHL.U32 R32, R32, 0x20, RZ ;  /* 0x0000002020207824 */ /* 0x010fe200078e00ff */
[----:B------:R-:W-:Y:S01]  /*0170*/  CS2R R12, SRZ ;  /* 0x00000000000c7805 */ /* 0x000fe2000001ff00 */
[----:B------:R-:W-:Y:S01]  /*0180*/  IMAD R11, R11, 0x1a00, R15 ;  /* 0x00001a000b0b7824 */ /* 0x000fe200078e020f */
[----:B------:R-:W-:Y:S01]  /*0190*/  LOP3.LUT R0, R26, 0x80, R27, 0xf8, !PT ;  /* 0x000000801a007812 */ /* 0x000fe200078ef81b */
[----:B-----5:R-:W-:-:S03]  /*01a0*/  IMAD.WIDE R22, R15, 0x4, R22 ;  /* 0x000000040f167825 */ /* 0x020fc600078e0216 */
[----:B------:R-:W-:Y:S01]  /*01b0*/  SHF.R.U32.HI R7, RZ, 0x6, R0 ;  /* 0x00000006ff077819 */ /* 0x000fe20000011600 */
[----:B0-----:R-:W-:-:S04]  /*01c0*/  IMAD.WIDE R24, R15, 0x4, R24 ;  /* 0x000000040f187825 */ /* 0x001fc800078e0218 */
[----:B------:R-:W-:Y:S01]  /*01d0*/  IMAD.IADD R0, R32, 0x1, R7 ;  /* 0x0000000120007824 */ /* 0x000fe200078e0207 */
[----:B------:R-:W-:Y:S01]  /*01e0*/  CS2R R16, SRZ ;  /* 0x0000000000107805 */ /* 0x000fe2000001ff00 */
[----:B------:R-:W-:-:S03]  /*01f0*/  IMAD.WIDE R28, R15, 0x4, R28 ;  /* 0x000000040f1c7825 */ /* 0x000fc600078e021c */
[----:B--2---:R-:W-:Y:S01]  /*0200*/  IADD3 R5, R0, 0x8, RZ ;  /* 0x0000000800057810 */ /* 0x004fe20007ffe0ff */
[C---:B------:R-:W-:Y:S01]  /*0210*/  VIADD R4, R0.reuse, 0x4 ;  /* 0x0000000400047836 */ /* 0x040fe20000000000 */
[C---:B------:R-:W-:Y:S01]  /*0220*/  ISETP.LT.AND P2, PT, R0.reuse, 0x100, !P0 ;  /* 0x000001000000780c */ /* 0x040fe20004741270 */
[----:B------:R-:W-:Y:S01]  /*0230*/  IMAD R38, R0, 0x1a, R11 ;  /* 0x0000001a00267824 */ /* 0x000fe200078e020b */
[----:B------:R-:W-:Y:S02]  /*0240*/  ISETP.LT.AND P5, PT, R5, 0x100, !P0 ;  /* 0x000001000500780c */ /* 0x000fe400047a1270 */
[----:B------:R-:W-:Y:S01]  /*0250*/  ISETP.LT.AND P1, PT, R4, 0x100, !P0 ;  /* 0x000001000400780c */ /* 0x000fe20004721270 */
[C---:B------:R-:W-:Y:S01]  /*0260*/  VIADD R39, R38.reuse, 0x68 ;  /* 0x0000006826277836 */ /* 0x040fe20000000000 */
[----:B------:R-:W-:Y:S02]  /*0270*/  CS2R R4, SRZ ;  /* 0x0000000000047805 */ /* 0x000fe4000001ff00 */
[----:B------:R-:W-:Y:S01]  /*0280*/  CS2R R6, SRZ ;  /* 0x0000000000067805 */ /* 0x000fe2000001ff00 */
[----:B-1----:R-:W-:-:S04]  /*0290*/  IMAD.WIDE R10, R38, 0x4, R8 ;  /* 0x00000004260a7825 */ /* 0x002fc800078e0208 */
[----:B------:R-:W-:Y:S01]  /*02a0*/  VIADD R21, R0, 0xc ;  /* 0x0000000c00157836 */ /* 0x000fe20000000000 */
[----:B------:R-:W2:Y:S01]  /*02b0*/  @!P0 LDG.E.EL.64 R4, desc[UR6][R22.64] ;  /* 0x0000000616048981 */ /* 0x000ea2000c2e1b00 */
[----:B------:R-:W-:Y:S01]  /*02c0*/  IMAD.WIDE R14, R39, 0x4, R8 ;  /* 0x00000004270e7825 */ /* 0x000fe200078e0208 */
[----:B------:R-:W-:Y:S02]  /*02d0*/  IADD3 R41, R38, 0x138, RZ ;  /* 0x0000013826297810 */ /* 0x000fe40007ffe0ff */
[----:B------:R-:W4:Y:S01]  /*02e0*/  @!P0 LDG.E.EL.64 R6, desc[UR6][R28.64] ;  /* 0x000000061c068981 */ /* 0x000f22000c2e1b00 */
[----:B------:R-:W-:Y:S01]  /*02f0*/  VIADD R43, R38, 0xd0 ;  /* 0x000000d0262b7836 */ /* 0x000fe20000000000 */
[----:B------:R-:W-:Y:S02]  /*0300*/  P2R R51, PR, RZ, 0x2 ;  /* 0x00000002ff337803 */ /* 0x000fe40000000000 */
[----:B------:R-:W2:Y:S01]  /*0310*/  @P1 LDG.E.EL.64 R16, desc[UR6][R14.64] ;  /* 0x000000060e101981 */ /* 0x000ea2000c2e1b00 */
[----:B------:R-:W-:Y:S01]  /*0320*/  IMAD.MOV.U32 R30, RZ, RZ, 0x3e800000 ;  /* 0x3e800000ff1e7424 */ /* 0x000fe200078e00ff */
[----:B------:R-:W-:-:S02]  /*0330*/  P2R R36, PR, RZ, 0x4 ;  /* 0x00000004ff247803 */ /* 0x000fc40000000000 */
[----:B------:R0:W5:Y:S01]  /*0340*/  @P2 LDG.E.EL.64 R12, desc[UR6][R10.64] ;  /* 0x000000060a0c2981 */ /* 0x000162000c2e1b00 */
[----:B------:R-:W-:Y:S01]  /*0350*/  ISETP.LT.AND P4, PT, R21, 0x100, !P0 ;  /* 0x000001001500780c */ /* 0x000fe20004781270 */
[----:B------:R-:W-:Y:S02]  /*0360*/  VIADD R21, R0, 0x10 ;  /* 0x0000001000157836 */ /* 0x000fe40000000000 */
[----:B---3--:R-:W-:Y:S01]  /*0370*/  FADD R20, R2, 9.9999997473787516356e-06 ;  /* 0x3727c5ac02147421 */ /* 0x008fe20000000000 */
[----:B------:R-:W-:Y:S01]  /*0380*/  FADD R19, R3, 9.9999997473787516356e-06 ;  /* 0x3727c5ac03137421 */ /* 0x000fe20000000000 */
[----:B------:R-:W-:Y:S01]  /*0390*/  VIADD R40, R38, 0x1a0 ;  /* 0x000001a026287836 */ /* 0x000fe20000000000 */
[----:B------:R-:W-:Y:S01]  /*03a0*/  IADD3 R44, R38, 0x270, RZ ;  /* 0x00000270262c7810 */ /* 0x000fe20007ffe0ff */
[----:B------:R-:W1:Y:S01]  /*03b0*/  S2R R46, SR_TID.X ;  /* 0x00000000002e7919 */ /* 0x000e620000002100 */
[----:B------:R-:W-:Y:S01]  /*03c0*/  LOP3.LUT R47, R27, 0x80, RZ, 0xc0, !PT ;  /* 0x000000801b2f7812 */ /* 0x000fe200078ec0ff */
[----:B------:R-:W3:Y:S01]  /*03d0*/  MUFU.SQRT R20, R20 ;  /* 0x0000001400147308 */ /* 0x000ee20000002000 */
[----:B------:R-:W-:-:S02]  /*03e0*/  CS2R R2, SRZ ;  /* 0x0000000000027805 */ /* 0x000fc4000001ff00 */
[----:B------:R-:W-:Y:S01]  /*03f0*/  SHF.R.U32.HI R26, RZ, 0x3, R26 ;  /* 0x00000003ff1a7819 */ /* 0x000fe2000001161a */
[----:B------:R-:W1:Y:S01]  /*0400*/  S2UR UR5, SR_CgaCtaId ;  /* 0x00000000000579c3 */ /* 0x000e620000008800 */
[----:B------:R-:W-:Y:S01]  /*0410*/  UMOV UR4, 0x400 ;  /* 0x0000040000047882 */ /* 0x000fe20000000000 */
[----:B------:R-:W-:Y:S01]  /*0420*/  P2R R50, PR, RZ, 0x20 ;  /* 0x00000020ff327803 */ /* 0x000fe20000000000 */
[----:B------:R1:W4:Y:S01]  /*0430*/  @!P0 LDG.E.EL.64 R2, desc[UR6][R24.64] ;  /* 0x0000000618028981 */ /* 0x000322000c2e1b00 */
[----:B------:R3:W1:Y:S01]  /*0440*/  MUFU.SQRT R34, R19 ;  /* 0x0000001300227308 */ /* 0x0006620000002000 */
[----:B0-----:R-:W-:Y:S01]  /*0450*/  IMAD.WIDE R10, R43, 0x4, R8 ;  /* 0x000000042b0a7825 */ /* 0x001fe200078e0208 */
[C---:B---3--:R-:W-:Y:S02]  /*0460*/  FSETP.GT.AND P3, PT, R20.reuse, 8.50705917302346158658e+37, PT ;  /* 0x7e8000001400780b */ /* 0x048fe40003f64000 */
[----:B------:R-:W-:Y:S02]  /*0470*/  CS2R R18, SRZ ;  /* 0x0000000000127805 */ /* 0x000fe4000001ff00 */
[----:B------:R-:W-:-:S02]  /*0480*/  FSETP.GEU.AND P1, PT, R20, 1.175494350822287508e-38, PT ;  /* 0x008000001400780b */ /* 0x000fc40003f2e000 */
[----:B------:R-:W-:Y:S02]  /*0490*/  CS2R R14, SRZ ;  /* 0x00000000000e7805 */ /* 0x000fe4000001ff00 */
[----:B------:R0:W3:Y:S01]  /*04a0*/  @P5 LDG.E.EL.64 R18, desc[UR6][R10.64] ;  /* 0x000000060a125981 */ /* 0x0000e2000c2e1b00 */
[----:B------:R-:W-:Y:S01]  /*04b0*/  FSEL R42, R30, 1, P3 ;  /* 0x3f8000001e2a7808 */ /* 0x000fe20001800000 */
[----:B------:R-:W-:-:S04]  /*04c0*/  IMAD.WIDE R22, R41, 0x4, R8 ;  /* 0x0000000429167825 */ /* 0x000fc800078e0208 */
[----:B------:R-:W-:Y:S01]  /*04d0*/  @P3 FMUL R20, R20, 0.25 ;  /* 0x3e80000014143820 */ /* 0x000fe20000400000 */
[----:B------:R-:W-:Y:S01]  /*04e0*/  ISETP.LT.AND P3, PT, R21, 0x100, !P0 ;  /* 0x000001001500780c */ /* 0x000fe20004761270 */
[----:B------:R2:W3:Y:S01]  /*04f0*/  @P4 LDG.E.EL.64 R14, desc[UR6][R22.64] ;  /* 0x00000006160e4981 */ /* 0x0004e2000c2e1b00 */
[----:B-1----:R-:W-:Y:S01]  /*0500*/  IMAD.WIDE R24, R40, 0x4, R8 ;  /* 0x0000000428187825 */ /* 0x002fe200078e0208 */
[----:B0-----:R-:W-:-:S10]  /*0510*/  CS2R R10, SRZ ;  /* 0x00000000000a7805 */ /* 0x001fd4000001ff00 */
[----:B------:R0:W3:Y:S01]  /*0520*/  @P3 LDG.E.EL.64 R10, desc[UR6][R24.64] ;  /* 0x00000006180a3981 */ /* 0x0000e2000c2e1b00 */
[----:B------:R-:W-:Y:S01]  /*0530*/  FSETP.GT.AND P2, PT, R34, 8.50705917302346158658e+37, PT ;  /* 0x7e8000002200780b */ /* 0x000fe20003f44000 */
[----:B------:R-:W-:Y:S01]  /*0540*/  @!P1 FMUL R20, R20, 16777216 ;  /* 0x4b80000014149820 */ /* 0x000fe20000400000 */
[----:B------:R-:W-:Y:S01]  /*0550*/  @!P1 FMUL R42, R42, 16777216 ;  /* 0x4b8000002a2a9820 */ /* 0x000fe20000400000 */
[----:B------:R-:W-:Y:S02]  /*0560*/  FSETP.GEU.AND P1, PT, R34, 1.175494350822287508e-38, PT ;  /* 0x008000002200780b */ /* 0x000fe40003f2e000 */
[----:B------:R-:W-:-:S08]  /*0570*/  FSEL R29, R30, 1, P2 ;  /* 0x3f8000001e1d7808 */ /* 0x000fd00001000000 */
[----:B------:R-:W-:-:S04]  /*0580*/  @P2 FMUL R34, R34, 0.25 ;  /* 0x3e80000022222820 */ /* 0x000fc80000400000 */
[----:B------:R-:W-:-:S04]  /*0590*/  @!P1 FMUL R34, R34, 16777216 ;  /* 0x4b80000022229820 */ /* 0x000fc80000400000 */
[----:B------:R-:W1:Y:S01]  /*05a0*/  MUFU.RCP R30, R34 ;  /* 0x00000022001e7308 */ /* 0x000e620000001000 */
[----:B------:R-:W-:-:S07]  /*05b0*/  @!P1 FMUL R29, R29, 16777216 ;  /* 0x4b8000001d1d9820 */ /* 0x000fce0000400000 */
[----:B------:R-:W0:Y:S01]  /*05c0*/  MUFU.RCP R33, R20 ;  /* 0x0000001400217308 */ /* 0x000e220000001000 */
[----:B--2---:R-:W-:Y:S01]  /*05d0*/  FADD R17, -R5, R17 ;  /* 0x0000001105117221 */ /* 0x004fe20000000100 */
[----:B------:R-:W-:Y:S01]  /*05e0*/  FADD R16, -R4, R16 ;  /* 0x0000001004107221 */ /* 0x000fe20000000100 */
[----:B-1----:R-:W-:-:S04]  /*05f0*/  FMUL R30, R30, R29 ;  /* 0x0000001d1e1e7220 */ /* 0x002fc80000400000 */
[----:B------:R-:W-:Y:S01]  /*0600*/  FMUL R22, R30, R17 ;  /* 0x000000111e167220 */ /* 0x000fe20000400000 */
[----:B0-----:R-:W-:Y:S01]  /*0610*/  FMUL R33, R33, R42 ;  /* 0x0000002a21217220 */ /* 0x001fe20000400000 */
[----:B-----5:R-:W-:-:S03]  /*0620*/  FADD R13, -R5, R13 ;  /* 0x0000000d050d7221 */ /* 0x020fc60000000100 */
[----:B------:R-:W-:Y:S01]  /*0630*/  FMUL R17, R33, R16 ;  /* 0x0000001021117220 */ /* 0x000fe20000400000 */
[----:B------:R-:W-:Y:S01]  /*0640*/  FMUL R16, R30, R13 ;  /* 0x0000000d1e107220 */ /* 0x000fe20000400000 */
[----:B------:R-:W-:Y:S01]  /*0650*/  FADD R12, -R4, R12 ;  /* 0x0000000c040c7221 */ /* 0x000fe20000000100 */
[----:B------:R-:W-:-:S04]  /*0660*/  VIADD R42, R38, 0x208 ;  /* 0x00000208262a7836 */ /* 0x000fc80000000000 */
[----:B------:R-:W-:-:S04]  /*0670*/  IMAD.WIDE R24, R42, 0x4, R8 ;  /* 0x000000042a187825 */ /* 0x000fc800078e0208 */
[----:B----4-:R-:W-:Y:S01]  /*0680*/  FFMA R22, R22, R3, R7 ;  /* 0x0000000316167223 */ /* 0x010fe20000000007 */
[----:B------:R-:W-:-:S04]  /*0690*/  FFMA R21, R17, R2, R6 ;  /* 0x0000000211157223 */ /* 0x000fc80000000006 */
[----:B------:R-:W-:Y:S01]  /*06a0*/  FSETP.GEU.AND P1, PT, R22, RZ, PT ;  /* 0x000000ff1600720b */ /* 0x000fe20003f2e000 */
[----:B------:R-:W-:Y:S01]  /*06b0*/  FFMA R16, R16, R3, R7 ;  /* 0x0000000310107223 */ /* 0x000fe20000000007 */
[----:B------:R-:W-:Y:S02]  /*06c0*/  FMUL R17, R33, R12 ;  /* 0x0000000c21117220 */ /* 0x000fe40000400000 */
[----:B------:R-:W-:Y:S02]  /*06d0*/  FSEL R28, R22, RZ, P1 ;  /* 0x000000ff161c7208 */ /* 0x000fe40000800000 */
[----:B------:R-:W-:Y:S01]  /*06e0*/  FSETP.GEU.AND P1, PT, R21, RZ, PT ;  /* 0x000000ff1500720b */ /* 0x000fe20003f2e000 */
[----:B------:R-:W-:Y:S01]  /*06f0*/  FFMA R17, R17, R2, R6 ;  /* 0x0000000211117223 */ /* 0x000fe20000000006 */
[----:B---3--:R-:W-:Y:S02]  /*0700*/  FADD R18, -R4, R18 ;  /* 0x0000001204127221 */ /* 0x008fe40000000100 */
[----:B------:R-:W-:Y:S01]  /*0710*/  FSEL R21, R21, RZ, P1 ;  /* 0x000000ff15157208 */ /* 0x000fe20000800000 */
[----:B------:R-:W-:Y:S01]  /*0720*/  FADD R19, -R5, R19 ;  /* 0x0000001305137221 */ /* 0x000fe20000000100 */
[----:B------:R-:W-:Y:S01]  /*0730*/  FSETP.GEU.AND P1, PT, R16, RZ, PT ;  /* 0x000000ff1000720b */ /* 0x000fe20003f2e000 */
[----:B------:R-:W-:-:S02]  /*0740*/  FMUL R13, R33, R18 ;  /* 0x00000012210d7220 */ /* 0x000fc40000400000 */
[----:B------:R-:W-:Y:S01]  /*0750*/  FMUL R12, R30, R19 ;  /* 0x000000131e0c7220 */ /* 0x000fe20000400000 */
[----:B------:R-:W-:Y:S01]  /*0760*/  FSEL R22, R16, RZ, P1 ;  /* 0x000000ff10167208 */ /* 0x000fe20000800000 */
[----:B------:R-:W-:Y:S01]  /*0770*/  FFMA R19, R13, R2, R6 ;  /* 0x000000020d137223 */ /* 0x000fe20000000006 */
[C---:B------:R-:W-:Y:S01]  /*0780*/  FSETP.GEU.AND P1, PT, R17.reuse, RZ, PT ;  /* 0x000000ff1100720b */ /* 0x040fe20003f2e000 */
[----:B------:R-:W-:Y:S01]  /*0790*/  FADD R14, -R4, R14 ;  /* 0x0000000e040e7221 */ /* 0x000fe20000000100 */
[----:B------:R-:W-:Y:S02]  /*07a0*/  FFMA R20, R12, R3, R7 ;  /* 0x000000030c147223 */ /* 0x000fe40000000007 */
[----:B------:R-:W-:Y:S01]  /*07b0*/  FSEL R23, R17, RZ, P1 ;  /* 0x000000ff11177208 */ /* 0x000fe20000800000 */
[----:B------:R-:W-:Y:S01]  /*07c0*/  FMUL R13, R33, R14 ;  /* 0x0000000e210d7220 */ /* 0x000fe20000400000 */
[----:B------:R-:W-:Y:S01]  /*07d0*/  FSETP.GEU.AND P1, PT, R19, RZ, PT ;  /* 0x000000ff1300720b */ /* 0x000fe20003f2e000 */
[----:B------:R-:W-:-:S02]  /*07e0*/  FADD R15, -R5, R15 ;  /* 0x0000000f050f7221 */ /* 0x000fc40000000100 */
[----:B------:R-:W-:Y:S01]  /*07f0*/  FFMA R14, R13, R2, R6 ;  /* 0x000000020d0e7223 */ /* 0x000fe20000000006 */
[----:B------:R-:W-:Y:S01]  /*0800*/  FSEL R19, R19, RZ, P1 ;  /* 0x000000ff13137208 */ /* 0x000fe20000800000 */
[----:B------:R-:W-:Y:S01]  /*0810*/  FADD R10, -R4, R10 ;  /* 0x0000000a040a7221 */ /* 0x000fe20000000100 */
[----:B------:R-:W-:Y:S01]  /*0820*/  FSETP.GEU.AND P1, PT, R20, RZ, PT ;  /* 0x000000ff1400720b */ /* 0x000fe20003f2e000 */
[----:B------:R-:W-:Y:S02]  /*0830*/  FMUL R12, R30, R15 ;  /* 0x0000000f1e0c7220 */ /* 0x000fe40000400000 */
[----:B------:R-:W-:Y:S01]  /*0840*/  FMUL R13, R33, R10 ;  /* 0x0000000a210d7220 */ /* 0x000fe20000400000 */
[----:B------:R-:W-:Y:S01]  /*0850*/  FSEL R20, R20, RZ, P1 ;  /* 0x000000ff14147208 */ /* 0x000fe20000800000 */
[----:B------:R-:W-:Y:S01]  /*0860*/  FFMA R12, R12, R3, R7 ;  /* 0x000000030c0c7223 */ /* 0x000fe20000000007 */
[----:B------:R-:W-:Y:S01]  /*0870*/  FSETP.GEU.AND P1, PT, R14, RZ, PT ;  /* 0x000000ff0e00720b */ /* 0x000fe20003f2e000 */
[----:B------:R-:W-:Y:S01]  /*0880*/  FADD R11, -R5, R11 ;  /* 0x0000000b050b7221 */ /* 0x000fe20000000100 */
[----:B------:R-:W-:-:S02]  /*0890*/  FFMA R15, R13, R2, R6 ;  /* 0x000000020d0f7223 */ /* 0x000fc40000000006 */
[----:B------:R-:W-:Y:S01]  /*08a0*/  FSEL R13, R14, RZ, P1 ;  /* 0x000000ff0e0d7208 */ /* 0x000fe20000800000 */
[----:B------:R-:W-:Y:S01]  /*08b0*/  FMUL R10, R30, R11 ;  /* 0x0000000b1e0a7220 */ /* 0x000fe20000400000 */
[----:B------:R-:W-:Y:S01]  /*08c0*/  FSETP.GEU.AND P1, PT, R12, RZ, PT ;  /* 0x000000ff0c00720b */ /* 0x000fe20003f2e000 */
[----:B------:R-:W-:Y:S02]  /*08d0*/  VIADD R11, R0, 0x14 ;  /* 0x00000014000b7836 */ /* 0x000fe40000000000 */
[----:B------:R-:W-:Y:S01]  /*08e0*/  FFMA R10, R10, R3, R7 ;  /* 0x000000030a0a7223 */ /* 0x000fe20000000007 */
[----:B------:R-:W-:Y:S02]  /*08f0*/  FSEL R16, R12, RZ, P1 ;  /* 0x000000ff0c107208 */ /* 0x000fe40000800000 */
[----:B------:R-:W-:Y:S02]  /*0900*/  FSETP.GEU.AND P1, PT, R15, RZ, PT ;  /* 0x000000ff0f00720b */ /* 0x000fe40003f2e000 */
[----:B------:R-:W-:-:S02]  /*0910*/  ISETP.LT.AND P2, PT, R11, 0x100, !P0 ;  /* 0x000001000b00780c */ /* 0x000fc40004741270 */
[----:B------:R-:W-:Y:S02]  /*0920*/  FSEL R15, R15, RZ, P1 ;  /* 0x000000ff0f0f7208 */ /* 0x000fe40000800000 */
[----:B------:R-:W-:-:S04]  /*0930*/  FSETP.GEU.AND P1, PT, R10, RZ, PT ;  /* 0x000000ff0a00720b */ /* 0x000fc80003f2e000 */
[----:B------:R-:W-:Y:S02]  /*0940*/  FSEL R14, R10, RZ, P1 ;  /* 0x000000ff0a0e7208 */ /* 0x000fe40000800000 */
[----:B------:R-:W-:-:S06]  /*0950*/  CS2R R10, SRZ ;  /* 0x00000000000a7805 */ /* 0x000fcc000001ff00 */
[----:B------:R0:W2:Y:S01]  /*0960*/  @P2 LDG.E.EL.64 R10, desc[UR6][R24.64] ;  /* 0x00000006180a2981 */ /* 0x0000a2000c2e1b00 */
[----:B------:R-:W-:Y:S02]  /*0970*/  VIADD R18, R0, 0x18 ;  /* 0x0000001800127836 */ /* 0x000fe40000000000 */
[----:B0-----:R-:W-:-:S04]  /*0980*/  IMAD.WIDE R24, R44, 0x4, R8 ;  /* 0x000000042c187825 */ /* 0x001fc800078e0208 */
[----:B--2---:R-:W-:Y:S01]  /*0990*/  FADD R10, -R4, R10 ;  /* 0x0000000a040a7221 */ /* 0x004fe20000000100 */
[----:B------:R-:W-:-:S03]  /*09a0*/  FADD R11, -R5, R11 ;  /* 0x0000000b050b7221 */ /* 0x000fc60000000100 */
[----:B------:R-:W-:Y:S01]  /*09b0*/  FMUL R17, R33, R10 ;  /* 0x0000000a21117220 */ /* 0x000fe20000400000 */
[----:B------:R-:W-:-:S03]  /*09c0*/  FMUL R10, R30, R11 ;  /* 0x0000000b1e0a7220 */ /* 0x000fc60000400000 */
[----:B------:R-:W-:Y:S01]  /*09d0*/  FFMA R17, R17, R2, R6 ;  /* 0x0000000211117223 */ /* 0x000fe20000000006 */
[----:B------:R-:W-:-:S04]  /*09e0*/  FFMA R10, R10, R3, R7 ;  /* 0x000000030a0a7223 */ /* 0x000fc80000000007 */
[----:B------:R-:W-:-:S04]  /*09f0*/  FSETP.GEU.AND P1, PT, R17, RZ, PT ;  /* 0x000000ff1100720b */ /* 0x000fc80003f2e000 */
[----:B------:R-:W-:Y:S02]  /*0a00*/  FSEL R17, R17, RZ, P1 ;  /* 0x000000ff11117208 */ /* 0x000fe40000800000 */
[----:B------:R-:W-:-:S04]  /*0a10*/  FSETP.GEU.AND P1, PT, R10, RZ, PT ;  /* 0x000000ff0a00720b */ /* 0x000fc80003f2e000 */
[----:B------:R-:W-:Y:S02]  /*0a20*/  FSEL R12, R10, RZ, P1 ;  /* 0x000000ff0a0c7208 */ /* 0x000fe40000800000 */
[----:B------:R-:W-:Y:S02]  /*0a30*/  ISETP.LT.AND P1, PT, R18, 0x100, !P0 ;  /* 0x000001001200780c */ /* 0x000fe40004721270 */
[----:B------:R-:W-:-:S11]  /*0a40*/  CS2R R10, SRZ ;  /* 0x00000000000a7805 */ /* 0x000fd6000001ff00 */
[----:B------:R-:W2:Y:S01]  /*0a50*/  @P1 LDG.E.EL.64 R10, desc[UR6][R24.64] ;  /* 0x00000006180a1981 */ /* 0x000ea2000c2e1b00 */
[----:B------:R-:W-:Y:S01]  /*0a60*/  VIADD R0, R0, 0x1c ;  /* 0x0000001c00007836 */ /* 0x000fe20000000000 */
[----:B------:R-:W-:-:S04]  /*0a70*/  P2R R48, PR, RZ, 0x8 ;  /* 0x00000008ff307803 */ /* 0x000fc80000000000 */
[----:B------:R-:W-:Y:S01]  /*0a80*/  ISETP.LT.AND P0, PT, R0, 0x100, !P0 ;  /* 0x000001000000780c */ /* 0x000fe20004701270 */
[----:B------:R-:W-:-:S04]  /*0a90*/  VIADD R0, R38, 0x2d8 ;  /* 0x000002d826007836 */ /* 0x000fc80000000000 */
[----:B------:R-:W-:-:S04]  /*0aa0*/  IMAD.WIDE R8, R0, 0x4, R8 ;  /* 0x0000000400087825 */ /* 0x000fc800078e0208 */
        /* <DEDUP_REMOVED lines=10> */
[----:B------:R-:W-:-:S06]  /*0b50*/  CS2R R10, SRZ ;  /* 0x00000000000a7805 */ /* 0x000fcc000001ff00 */
[----:B------:R-:W2:Y:S01]  /*0b60*/  @P0 LDG.E.EL.64 R10, desc[UR6][R8.64] ;  /* 0x00000006080a0981 */ /* 0x000ea2000c2e1b00 */
[----:B------:R-:W-:Y:S02]  /*0b70*/  SHF.R.U32.HI R47, RZ, 0x3, R47 ;  /* 0x00000003ff2f7819 */ /* 0x000fe4000001162f */
[----:B------:R-:W-:Y:S01]  /*0b80*/  LOP3.LUT R45, R46, 0x40, RZ, 0xc0, !PT ;  /* 0x000000402e2d7812 */ /* 0x000fe200078ec0ff */
[----:B------:R-:W-:Y:S01]  /*0b90*/  UPRMT UR4, UR5, 0x654, UR4 ;  /* 0x0000065405047896 */ /* 0x000fe20008000004 */
[----:B------:R-:W-:Y:S01]  /*0ba0*/  P2R R49, PR, RZ, 0x10 ;  /* 0x00000010ff317803 */ /* 0x000fe20000000000 */
[----:B--2---:R-:W-:-:S04]  /*0bb0*/  FADD R10, -R4, R10 ;  /* 0x0000000a040a7221 */ /* 0x004fc80000000100 */
[----:B------:R-:W-:-:S04]  /*0bc0*/  FMUL R33, R33, R10 ;  /* 0x0000000a21217220 */ /* 0x000fc80000400000 */
[----:B------:R-:W-:Y:S01]  /*0bd0*/  FFMA R33, R33, R2, R6 ;  /* 0x0000000221217223 */ /* 0x000fe20000000006 */
[----:B------:R-:W-:-:S04]  /*0be0*/  SHF.R.U32.HI R2, RZ, 0x3, R27 ;  /* 0x00000003ff027819 */ /* 0x000fc8000001161b */
[----:B------:R-:W-:-:S04]  /*0bf0*/  SGXT.U32 R2, R2, 0x3 ;  /* 0x000000030202781a */ /* 0x000fc80000000000 */
[----:B------:R-:W-:Y:S01]  /*0c00*/  LOP3.LUT R2, R47, R26, R2, 0xfe, !PT ;  /* 0x0000001a2f027212 */ /* 0x000fe200078efe02 */
[----:B------:R-:W-:-:S03]  /*0c10*/  FADD R11, -R5, R11 ;  /* 0x0000000b050b7221 */ /* 0x000fc60000000100 */
[----:B------:R-:W-:Y:S01]  /*0c20*/  LOP3.LUT R31, R31, R2, RZ, 0xfc, !PT ;  /* 0x000000021f1f7212 */ /* 0x000fe200078efcff */
[----:B------:R-:W-:-:S04]  /*0c30*/  FMUL R30, R30, R11 ;  /* 0x0000000b1e1e7220 */ /* 0x000fc80000400000 */
[----:B------:R-:W-:-:S04]  /*0c40*/  IMAD.HI R26, R31, 0x4ec4ec4f, RZ ;  /* 0x4ec4ec4f1f1a7827 */ /* 0x000fc800078e02ff */
[----:B------:R-:W-:Y:S01]  /*0c50*/  FFMA R30, R30, R3, R7 ;  /* 0x000000031e1e7223 */ /* 0x000fe20000000007 */
[----:B------:R-:W-:Y:S01]  /*0c60*/  SHF.R.U32.HI R3, RZ, 0x1f, R26 ;  /* 0x0000001fff037819 */ /* 0x000fe2000001161a */
[----:B------:R-:W-:-:S03]  /*0c70*/  IMAD.SHL.U32 R4, R46, 0x40, RZ ;  /* 0x000000402e047824 */ /* 0x000fc600078e00ff */
[----:B------:R-:W-:Y:S02]  /*0c80*/  LEA.HI.SX32 R26, R26, R3, 0x1d ;  /* 0x000000031a1a7211 */ /* 0x000fe400078feaff */
[----:B------:R-:W0:Y:S01]  /*0c90*/  LDC.64 R2, c[0x0][0x238] ;  /* 0x00008e00ff027b82 */ /* 0x000e220000000a00 */
[----:B------:R-:W-:Y:S02]  /*0ca0*/  SHF.L.U32 R27, R27, 0x2, RZ ;  /* 0x000000021b1b7819 */ /* 0x000fe400000006ff */
[----:B------:R-:W-:Y:S02]  /*0cb0*/  LOP3.LUT R5, R45, 0x80, R46, 0xf8, !PT ;  /* 0x000000802d057812 */ /* 0x000fe400078ef82e */
[----:B------:R-:W-:Y:S02]  /*0cc0*/  LOP3.LUT R4, R4, 0xfc0, RZ, 0xc0, !PT ;  /* 0x00000fc004047812 */ /* 0x000fe400078ec0ff */
[----:B------:R-:W-:Y:S02]  /*0cd0*/  LOP3.LUT R32, R32, 0x1c, R27, 0xf8, !PT ;  /* 0x0000001c20207812 */ /* 0x000fe400078ef81b */
[----:B------:R-:W-:Y:S01]  /*0ce0*/  SHF.R.U32.HI R37, RZ, 0x6, R5 ;  /* 0x00000006ff257819 */ /* 0x000fe20000011605 */
[----:B------:R-:W-:Y:S01]  /*0cf0*/  IMAD R27, R26, -0x1a, R31 ;  /* 0xffffffe61a1b7824 */ /* 0x000fe200078e021f */
[----:B------:R-:W-:Y:S01]  /*0d00*/  LOP3.LUT R5, R4, 0x20, RZ, 0xfc, !PT ;  /* 0x0000002004057812 */ /* 0x000fe200078efcff */
[C---:B------:R-:W-:Y:S01]  /*0d10*/  VIADD R56, R32.reuse, 0x3400 ;  /* 0x0000340020387836 */ /* 0x040fe20000000000 */
[----:B------:R-:W-:-:S02]  /*0d20*/  ISETP.GE.AND P6, PT, R32, 0x100, PT ;  /* 0x000001002000780c */ /* 0x000fc40003fc6270 */
[----:B------:R-:W-:Y:S02]  /*0d30*/  LOP3.LUT R37, R37, R4, RZ, 0xfc, !PT ;  /* 0x0000000425257212 */ /* 0x000fe400078efcff */
[----:B------:R-:W-:Y:S02]  /*0d40*/  LEA.HI R54, R4, UR4, RZ, 0x1d ;  /* 0x0000000404367c11 */ /* 0x000fe4000f8fe8ff */
[----:B------:R-:W-:Y:S01]  /*0d50*/  LEA.HI R4, R5, UR4, RZ, 0x1d ;  /* 0x0000000405047c11 */ /* 0x000fe2000f8fe8ff */
[----:B------:R-:W-:Y:S01]  /*0d60*/  IMAD R5, R27, 0x100, R56 ;  /* 0x000001001b057824 */ /* 0x000fe200078e0238 */
[----:B------:R-:W-:Y:S01]  /*0d70*/  ISETP.LT.AND P5, PT, R31, 0x68, !P6 ;  /* 0x000000681f00780c */ /* 0x000fe200077a1270 */
[C---:B------:R-:W-:Y:S02]  /*0d80*/  IMAD R54, R37.reuse, 0x4, R54 ;  /* 0x0000000425367824 */ /* 0x040fe400078e0236 */
[----:B------:R-:W-:Y:S01]  /*0d90*/  IMAD R9, R26, 0x6800, R5 ;  /* 0x000068001a097824 */ /* 0x000fe200078e0205 */
[----:B------:R-:W-:Y:S01]  /*0da0*/  CS2R R6, SRZ ;  /* 0x0000000000067805 */ /* 0x000fe2000001ff00 */
[----:B------:R-:W-:Y:S01]  /*0db0*/  IMAD R37, R37, 0x4, R4 ;  /* 0x0000000425257824 */ /* 0x000fe200078e0204 */
[----:B------:R-:W-:Y:S01]  /*0dc0*/  CS2R R4, SRZ ;  /* 0x0000000000047805 */ /* 0x000fe2000001ff00 */
[----:B0-----:R-:W-:-:S06]  /*0dd0*/  IMAD.WIDE R8, R9, 0x4, R2 ;  /* 0x0000000409087825 */ /* 0x001fcc00078e0202 */
[----:B------:R0:W2:Y:S01]  /*0de0*/  @P5 LDG.E.EL.128 R4, desc[UR6][R8.64] ;  /* 0x0000000608045981 */ /* 0x0000a2000c2e1d00 */
[C---:B------:R-:W-:Y:S02]  /*0df0*/  LOP3.LUT R11, R31.reuse, 0x20, RZ, 0xfc, !PT ;  /* 0x000000201f0b7812 */ /* 0x040fe400078efcff */
[----:B------:R-:W-:-:S03]  /*0e00*/  LOP3.LUT R10, R31, 0x40, RZ, 0xfc, !PT ;  /* 0x000000401f0a7812 */ /* 0x000fc600078efcff */
[----:B------:R-:W-:Y:S01]  /*0e10*/  IMAD.HI R24, R11, 0x4ec4ec4f, RZ ;  /* 0x4ec4ec4f0b187827 */ /* 0x000fe200078e02ff */
[----:B------:R-:W-:Y:S02]  /*0e20*/  FSETP.GEU.AND P3, PT, R33, RZ, PT ;  /* 0x000000ff2100720b */ /* 0x000fe40003f6e000 */
[----:B------:R-:W-:Y:S01]  /*0e30*/  LOP3.LUT R34, R31, 0x60, RZ, 0xfc, !PT ;  /* 0x000000601f227812 */ /* 0x000fe200078efcff */
[----:B0-----:R-:W-:Y:S01]  /*0e40*/  IMAD.HI R8, R10, 0x4ec4ec4f, RZ ;  /* 0x4ec4ec4f0a087827 */ /* 0x001fe200078e02ff */
[----:B------:R-:W-:Y:S02]  /*0e50*/  SHF.R.U32.HI R25, RZ, 0x1f, R24 ;  /* 0x0000001fff197819 */ /* 0x000fe40000011618 */
[----:B------:R-:W-:Y:S01]  /*0e60*/  FSEL R35, R33, RZ, P3 ;  /* 0x000000ff21237208 */ /* 0x000fe20001800000 */
[----:B------:R-:W-:Y:S01]  /*0e70*/  IMAD.HI R33, R34, 0x4ec4ec4f, RZ ;  /* 0x4ec4ec4f22217827 */ /* 0x000fe200078e02ff */
[----:B------:R-:W-:Y:S02]  /*0e80*/  LEA.HI.SX32 R24, R24, R25, 0x1d ;  /* 0x0000001918187211 */ /* 0x000fe400078feaff */
[----:B------:R-:W-:-:S04]  /*0e90*/  SHF.R.U32.HI R25, RZ, 0x1f, R8 ;  /* 0x0000001fff197819 */ /* 0x000fc80000011608 */
[----:B------:R-:W-:Y:S02]  /*0ea0*/  LEA.HI.SX32 R25, R8, R25, 0x1d ;  /* 0x0000001908197211 */ /* 0x000fe400078feaff */
[----:B------:R-:W-:Y:S01]  /*0eb0*/  SHF.R.U32.HI R8, RZ, 0x1f, R33 ;  /* 0x0000001fff087819 */ /* 0x000fe20000011621 */
[----:B------:R-:W-:Y:S01]  /*0ec0*/  IMAD R31, R24, -0x1a, R11 ;  /* 0xffffffe6181f7824 */ /* 0x000fe200078e020b */
[C---:B------:R-:W-:Y:S02]  /*0ed0*/  FSETP.GEU.AND P3, PT, R30.reuse, RZ, PT ;  /* 0x000000ff1e00720b */ /* 0x040fe40003f6e000 */
[----:B------:R-:W-:Y:S02]  /*0ee0*/  LEA.HI.SX32 R33, R33, R8, 0x1d ;  /* 0x0000000821217211 */ /* 0x000fe400078feaff */
[----:B------:R-:W-:Y:S01]  /*0ef0*/  FSEL R30, R30, RZ, P3 ;  /* 0x000000ff1e1e7208 */ /* 0x000fe20001800000 */
[----:B------:R0:W-:Y:S01]  /*0f00*/  STS [R54], R23 ;  /* 0x0000001736007388 */ /* 0x0001e20000000800 */
[----:B------:R-:W-:-:S02]  /*0f10*/  ISETP.LT.AND P4, PT, R11, 0x68, !P6 ;  /* 0x000000680b00780c */ /* 0x000fc40007781270 */
[----:B------:R-:W-:Y:S01]  /*0f20*/  ISETP.LT.AND P3, PT, R10, 0x68, !P6 ;  /* 0x000000680a00780c */ /* 0x000fe20007761270 */
[----:B------:R-:W-:Y:S01]  /*0f30*/  STS [R37+0x80], R22 ;  /* 0x0000801625007388 */ /* 0x000fe20000000800 */
[----:B------:R-:W-:Y:S01]  /*0f40*/  ISETP.LT.AND P6, PT, R34, 0x68, !P6 ;  /* 0x000000682200780c */ /* 0x000fe200077c1270 */
[----:B------:R-:W-:Y:S01]  /*0f50*/  IMAD R52, R25, -0x1a, R10 ;  /* 0xffffffe619347824 */ /* 0x000fe200078e020a */
[----:B------:R-:W-:Y:S01]  /*0f60*/  SHF.L.U32 R31, R31, 0x8, RZ ;  /* 0x000000081f1f7819 */ /* 0x000fe200000006ff */
[----:B------:R-:W-:Y:S01]  /*0f70*/  IMAD R34, R33, -0x1a, R34 ;  /* 0xffffffe621227824 */ /* 0x000fe200078e0222 */
[----:B------:R-:W-:Y:S01]  /*0f80*/  STS [R54+0x10], R21 ;  /* 0x0000101536007388 */ /* 0x000fe20000000800 */
[----:B------:R-:W-:-:S03]  /*0f90*/  IMAD.SHL.U32 R52, R52, 0x100, RZ ;  /* 0x0000010034347824 */ /* 0x000fc600078e00ff */
[----:B------:R-:W-:Y:S01]  /*0fa0*/  STS [R37+0x90], R28 ;  /* 0x0000901c25007388 */ /* 0x000fe20000000800 */
[----:B------:R-:W-:Y:S02]  /*0fb0*/  IMAD R11, R24, 0x6800, R31 ;  /* 0x00006800180b7824 */ /* 0x000fe400078e021f */
[----:B------:R-:W-:Y:S01]  /*0fc0*/  IMAD.SHL.U32 R34, R34, 0x100, RZ ;  /* 0x0000010022227824 */ /* 0x000fe200078e00ff */
[----:B------:R-:W-:Y:S04]  /*0fd0*/  STS [R54+0x20], R19 ;  /* 0x0000201336007388 */ /* 0x000fe80000000800 */
[----:B------:R-:W-:Y:S01]  /*0fe0*/  STS [R37+0xa0], R20 ;  /* 0x0000a01425007388 */ /* 0x000fe20000000800 */
[----:B0-----:R-:W-:-:S03]  /*0ff0*/  IMAD.IADD R23, R56, 0x1, R11 ;  /* 0x0000000138177824 */ /* 0x001fc600078e020b */
[----:B------:R0:W-:Y:S04]  /*1000*/  STS [R54+0x30], R13 ;  /* 0x0000300d36007388 */ /* 0x0001e80000000800 */
[----:B------:R-:W-:Y:S04]  /*1010*/  STS [R37+0xb0], R16 ;  /* 0x0000b01025007388 */ /* 0x000fe80000000800 */
[----:B------:R1:W-:Y:S01]  /*1020*/  STS [R54+0x40], R15 ;  /* 0x0000400f36007388 */ /* 0x0003e20000000800 */
[----:B0-----:R-:W-:Y:S01]  /*1030*/  IMAD R13, R25, 0x6800, R52 ;  /* 0x00006800190d7824 */ /* 0x001fe200078e0234 */
[----:B------:R-:W-:-:S02]  /*1040*/  CS2R R8, SRZ ;  /* 0x0000000000087805 */ /* 0x000fc4000001ff00 */
[----:B------:R-:W-:Y:S01]  /*1050*/  STS [R37+0xc0], R14 ;  /* 0x0000c00e25007388 */ /* 0x000fe20000000800 */
[----:B------:R-:W-:Y:S01]  /*1060*/  CS2R R10, SRZ ;  /* 0x00000000000a7805 */ /* 0x000fe2000001ff00 */
[----:B------:R-:W-:-:S04]  /*1070*/  IMAD.WIDE R22, R23, 0x4, R2 ;  /* 0x0000000417167825 */ /* 0x000fc800078e0202 */
[----:B-1----:R-:W-:Y:S01]  /*1080*/  IMAD R15, R33, 0x6800, R34 ;  /* 0x00006800210f7824 */ /* 0x002fe200078e0222 */
[----:B------:R0:W-:Y:S01]  /*1090*/  STS [R54+0x50], R17 ;  /* 0x0000501136007388 */ /* 0x0001e20000000800 */
[----:B------:R-:W-:-:S03]  /*10a0*/  IMAD.IADD R21, R56, 0x1, R13 ;  /* 0x0000000138157824 */ /* 0x000fc600078e020d */
[----:B------:R1:W-:Y:S01]  /*10b0*/  STS [R37+0xd0], R12 ;  /* 0x0000d00c25007388 */ /* 0x0003e20000000800 */
[----:B------:R-:W-:-:S03]  /*10c0*/  IMAD.WIDE R20, R21, 0x4, R2 ;  /* 0x0000000415147825 */ /* 0x000fc600078e0202 */
[----:B------:R3:W4:Y:S01]  /*10d0*/  @P4 LDG.E.EL.128 R8, desc[UR6][R22.64] ;  /* 0x0000000616084981 */ /* 0x000722000c2e1d00 */
[----:B0-----:R-:W-:Y:S02]  /*10e0*/  IADD3 R17, R56, R15, RZ ;  /* 0x0000000f38117210 */ /* 0x001fe40007ffe0ff */
[----:B------:R-:W-:Y:S01]  /*10f0*/  CS2R R14, SRZ ;  /* 0x00000000000e7805 */ /* 0x000fe2000001ff00 */
[----:B------:R-:W-:Y:S01]  /*1100*/  STS [R54+0x60], R29 ;  /* 0x0000601d36007388 */ /* 0x000fe20000000800 */
[----:B-1----:R-:W-:Y:S01]  /*1110*/  CS2R R12, SRZ ;  /* 0x00000000000c7805 */ /* 0x002fe2000001ff00 */
[----:B------:R-:W-:Y:S02]  /*1120*/  IMAD.WIDE R2, R17, 0x4, R2 ;  /* 0x0000000411027825 */ /* 0x000fe400078e0202 */
[----:B------:R0:W-:Y:S01]  /*1130*/  STS [R37+0xe0], R18 ;  /* 0x0000e01225007388 */ /* 0x0001e20000000800 */
[----:B------:R-:W-:-:S03]  /*1140*/  CS2R R16, SRZ ;  /* 0x0000000000107805 */ /* 0x000fc6000001ff00 */
[----:B------:R-:W5:Y:S01]  /*1150*/  @P3 LDG.E.EL.128 R12, desc[UR6][R20.64] ;  /* 0x00000006140c3981 */ /* 0x000f62000c2e1d00 */
[----:B0-----:R-:W-:-:S06]  /*1160*/  CS2R R18, SRZ ;  /* 0x0000000000127805 */ /* 0x001fcc000001ff00 */
[----:B------:R0:W5:Y:S04]  /*1170*/  @P6 LDG.E.EL.128 R16, desc[UR6][R2.64] ;  /* 0x0000000602106981 */ /* 0x000168000c2e1d00 */
[----:B------:R1:W-:Y:S04]  /*1180*/  STS [R54+0x70], R35 ;  /* 0x0000702336007388 */ /* 0x0003e80000000800 */
[----:B------:R1:W-:Y:S01]  /*1190*/  STS [R37+0xf0], R30 ;  /* 0x0000f01e25007388 */ /* 0x0003e20000000800 */
[----:B---3--:R-:W-:Y:S01]  /*11a0*/  SHF.R.U32.HI R22, RZ, 0x1, R46 ;  /* 0x00000001ff167819 */ /* 0x008fe2000001162e */
[----:B0-----:R-:W0:Y:S03]  /*11b0*/  LDC.64 R2, c[0x0][0x240] ;  /* 0x00009000ff027b82 */ /* 0x001e260000000a00 */
[----:B------:R-:W-:Y:S01]  /*11c0*/  LOP3.LUT R22, R22, 0x7c, RZ, 0xc0, !PT ;  /* 0x0000007c16167812 */ /* 0x000fe200078ec0ff */
[----:B-1----:R-:W-:-:S04]  /*11d0*/  IMAD.SHL.U32 R35, R46, 0x4, RZ ;  /* 0x000000042e237824 */ /* 0x002fc800078e00ff */
[----:B------:R-:W-:Y:S01]  /*11e0*/  VIADD R22, R22, UR4 ;  /* 0x0000000416167c36 */ /* 0x000fe20008000000 */
[----:B------:R-:W-:-:S05]  /*11f0*/  LOP3.LUT R35, R35, 0x3fc, RZ, 0xc0, !PT ;  /* 0x000003fc23237812 */ /* 0x000fca00078ec0ff */
[C---:B------:R-:W-:Y:S01]  /*1200*/  IMAD R53, R35.reuse, 0x4, R22 ;  /* 0x0000000423357824 */ /* 0x040fe200078e0216 */
[----:B------:R-:W-:Y:S06]  /*1210*/  BAR.SYNC.DEFER_BLOCKING 0x0 ;  /* 0x0000000000007b1d */ /* 0x000fec0000010000 */
[----:B------:R-:W-:Y:S04]  /*1220*/  LDS R20, [R53] ;  /* 0x0000000035147984 */ /* 0x000fe80000000800 */
[----:B------:R-:W-:Y:S04]  /*1230*/  LDS R21, [R53+0x4] ;  /* 0x0000040035157984 */ /* 0x000fe80000000800 */
[----:B------:R-:W-:Y:S04]  /*1240*/  LDS R22, [R53+0x8] ;  /* 0x0000080035167984 */ /* 0x000fe80000000800 */
[----:B------:R-:W1:Y:S01]  /*1250*/  LDS R23, [R53+0xc] ;  /* 0x00000c0035177984 */ /* 0x000e620000000800 */
[----:B------:R-:W-:Y:S01]  /*1260*/  IMAD R31, R24, 0x3400, R31 ;  /* 0x00003400181f7824 */ /* 0x000fe200078e021f */
[----:B------:R-:W-:Y:S01]  /*1270*/  LOP3.LUT R24, R35, 0x400, RZ, 0xfc, !PT ;  /* 0x0000040023187812 */ /* 0x000fe200078efcff */
[----:B------:R-:W-:-:S03]  /*1280*/  IMAD R27, R27, 0x100, R32 ;  /* 0x000001001b1b7824 */ /* 0x000fc600078e0220 */
[----:B------:R-:W-:Y:S01]  /*1290*/  SHF.R.U32.HI R24, RZ, 0x3, R24 ;  /* 0x00000003ff187819 */ /* 0x000fe20000011618 */
[----:B------:R-:W-:-:S03]  /*12a0*/  IMAD R27, R26, 0x3400, R27 ;  /* 0x000034001a1b7824 */ /* 0x000fc600078e021b */
[----:B------:R-:W-:Y:S01]  /*12b0*/  LOP3.LUT R24, R24, 0xfc, RZ, 0xc0, !PT ;  /* 0x000000fc18187812 */ /* 0x000fe200078ec0ff */
[----:B0-----:R-:W-:-:S03]  /*12c0*/  IMAD.WIDE R28, R27, 0x4, R2 ;  /* 0x000000041b1c7825 */ /* 0x001fc600078e0202 */
[----:B------:R-:W-:Y:S01]  /*12d0*/  IADD3 R24, R24, UR4, RZ ;  /* 0x0000000418187c10 */ /* 0x000fe2000fffe0ff */
[----:B------:R-:W-:Y:S01]  /*12e0*/  IMAD R37, R25, 0x3400, R52 ;  /* 0x0000340019257824 */ /* 0x000fe200078e0234 */
[----:B-1----:R0:W-:Y:S01]  /*12f0*/  @P5 STG.E.128 desc[UR6][R28.64], R20 ;  /* 0x000000141c005986 */ /* 0x0021e2000c101d06 */
[----:B------:R-:W-:Y:S02]  /*1300*/  ISETP.NE.AND P5, PT, R36, RZ, PT ;  /* 0x000000ff2400720c */ /* 0x000fe40003fa5270 */
[----:B------:R-:W-:-:S05]  /*1310*/  IMAD R36, R35, 0x4, R24 ;  /* 0x0000000423247824 */ /* 0x000fca00078e0218 */
[----:B------:R-:W-:Y:S04]  /*1320*/  LDS R24, [R36+0x1000] ;  /* 0x0010000024187984 */ /* 0x000fe80000000800 */
[----:B------:R-:W-:Y:S04]  /*1330*/  LDS R25, [R36+0x1004] ;  /* 0x0010040024197984 */ /* 0x000fe80000000800 */
[----:B------:R-:W-:Y:S04]  /*1340*/  LDS R26, [R36+0x1008] ;  /* 0x00100800241a7984 */ /* 0x000fe80000000800 */
[----:B------:R1:W3:Y:S01]  /*1350*/  LDS R27, [R36+0x100c] ;  /* 0x00100c00241b7984 */ /* 0x0002e20000000800 */
[----:B0-----:R-:W-:-:S04]  /*1360*/  LOP3.LUT R28, R35, 0x800, RZ, 0xfc, !PT ;  /* 0x00000800231c7812 */ /* 0x001fc800078efcff */
[----:B------:R-:W-:-:S04]  /*1370*/  SHF.R.U32.HI R28, RZ, 0x3, R28 ;  /* 0x00000003ff1c7819 */ /* 0x000fc8000001161c */
[----:B------:R-:W-:Y:S01]  /*1380*/  LOP3.LUT R28, R28, 0x17c, RZ, 0xc0, !PT ;  /* 0x0000017c1c1c7812 */ /* 0x000fe200078ec0ff */
[----:B------:R-:W-:Y:S02]  /*1390*/  IMAD.IADD R31, R32, 0x1, R31 ;  /* 0x00000001201f7824 */ /* 0x000fe400078e021f */
[----:B------:R-:W-:Y:S01]  /*13a0*/  IMAD R33, R33, 0x3400, R34 ;  /* 0x0000340021217824 */ /* 0x000fe200078e0222 */
[----:B------:R-:W-:Y:S01]  /*13b0*/  IADD3 R28, R28, UR4, RZ ;  /* 0x000000041c1c7c10 */ /* 0x000fe2000fffe0ff */
[----:B------:R-:W-:-:S04]  /*13c0*/  IMAD.WIDE R30, R31, 0x4, R2 ;  /* 0x000000041f1e7825 */ /* 0x000fc800078e0202 */
[C---:B------:R-:W-:Y:S02]  /*13d0*/  IMAD.IADD R37, R32.reuse, 0x1, R37 ;  /* 0x0000000120257824 */ /* 0x040fe400078e0225 */
[----:B------:R-:W-:Y:S02]  /*13e0*/  IMAD.IADD R33, R32, 0x1, R33 ;  /* 0x0000000120217824 */ /* 0x000fe400078e0221 */
[----:B------:R-:W-:Y:S02]  /*13f0*/  IMAD R34, R35, 0x4, R28 ;  /* 0x0000000423227824 */ /* 0x000fe400078e021c */
[----:B-1----:R-:W-:-:S03]  /*1400*/  IMAD.WIDE R36, R37, 0x4, R2 ;  /* 0x0000000425247825 */ /* 0x002fc600078e0202 */
[----:B------:R-:W-:Y:S01]  /*1410*/  LDS R28, [R34+0x2000] ;  /* 0x00200000221c7984 */ /* 0x000fe20000000800 */
[----:B------:R-:W-:-:S03]  /*1420*/  IMAD.WIDE R2, R33, 0x4, R2 ;  /* 0x0000000421027825 */ /* 0x000fc600078e0202 */
[----:B------:R-:W-:Y:S04]  /*1430*/  LDS R29, [R34+0x2004] ;  /* 0x00200400221d7984 */ /* 0x000fe80000000800 */
[----:B---3--:R-:W-:Y:S04]  /*1440*/  @P4 STG.E.128 desc[UR6][R30.64], R24 ;  /* 0x000000181e004986 */ /* 0x008fe8000c101d06 */
[----:B------:R-:W-:Y:S04]  /*1450*/  LDS R30, [R34+0x2008] ;  /* 0x00200800221e7984 */ /* 0x000fe80000000800 */
[----:B------:R-:W0:Y:S01]  /*1460*/  LDS R31, [R34+0x200c] ;  /* 0x00200c00221f7984 */ /* 0x000e220000000800 */
[----:B--2---:R-:W-:Y:S01]  /*1470*/  FADD R4, R20, R4 ;  /* 0x0000000414047221 */ /* 0x004fe20000000000 */
[----:B------:R-:W-:-:S04]  /*1480*/  LOP3.LUT R20, R35, 0xc00, RZ, 0xfc, !PT ;  /* 0x00000c0023147812 */ /* 0x000fc800078efcff */
[----:B------:R-:W-:-:S04]  /*1490*/  SHF.R.U32.HI R20, RZ, 0x3, R20 ;  /* 0x00000003ff147819 */ /* 0x000fc80000011614 */
[----:B------:R-:W-:-:S05]  /*14a0*/  LOP3.LUT R20, R20, 0x1fc, RZ, 0xc0, !PT ;  /* 0x000001fc14147812 */ /* 0x000fca00078ec0ff */
[----:B------:R-:W-:-:S04]  /*14b0*/  VIADD R20, R20, UR4 ;  /* 0x0000000414147c36 */ /* 0x000fc80008000000 */
[----:B------:R-:W-:-:S05]  /*14c0*/  IMAD R20, R35, 0x4, R20 ;  /* 0x0000000423147824 */ /* 0x000fca00078e0214 */
[----:B------:R-:W-:Y:S04]  /*14d0*/  LDS R32, [R20+0x3000] ;  /* 0x0030000014207984 */ /* 0x000fe80000000800 */
[----:B------:R-:W-:Y:S04]  /*14e0*/  LDS R33, [R20+0x3004] ;  /* 0x0030040014217984 */ /* 0x000fe80000000800 */
[----:B------:R-:W-:Y:S04]  /*14f0*/  LDS R34, [R20+0x3008] ;  /* 0x0030080014227984 */ /* 0x000fe80000000800 */
[----:B------:R1:W2:Y:S01]  /*1500*/  LDS R35, [R20+0x300c] ;  /* 0x00300c0014237984 */ /* 0x0002a20000000800 */
[----:B------:R-:W-:-:S03]  /*1510*/  FADD R5, R21, R5 ;  /* 0x0000000515057221 */ /* 0x000fc60000000000 */
[----:B0-----:R0:W-:Y:S01]  /*1520*/  @P3 STG.E.128 desc[UR6][R36.64], R28 ;  /* 0x0000001c24003986 */ /* 0x0011e2000c101d06 */
[----:B------:R-:W-:Y:S01]  /*1530*/  FADD R6, R22, R6 ;  /* 0x0000000616067221 */ /* 0x000fe20000000000 */
[----:B------:R-:W-:Y:S01]  /*1540*/  IMAD.SHL.U32 R21, R46, 0x200, RZ ;  /* 0x000002002e157824 */ /* 0x000fe200078e00ff */
[----:B------:R-:W-:Y:S02]  /*1550*/  SHF.R.U32.HI R22, RZ, 0x3, R46 ;  /* 0x00000003ff167819 */ /* 0x000fe4000001162e */
[----:B------:R-:W-:Y:S02]  /*1560*/  SHF.R.U32.HI R45, RZ, 0x3, R45 ;  /* 0x00000003ff2d7819 */ /* 0x000fe4000001162d */
[----:B------:R-:W-:Y:S02]  /*1570*/  SGXT.U32 R22, R22, 0x3 ;  /* 0x000000031616781a */ /* 0x000fe40000000000 */
[----:B------:R-:W-:-:S04]  /*1580*/  LOP3.LUT R21, R21, 0xe00, RZ, 0xc0, !PT ;  /* 0x00000e0015157812 */ /* 0x000fc800078ec0ff */
[----:B------:R-:W-:Y:S02]  /*1590*/  LOP3.LUT R22, R45, R21, R22, 0xfe, !PT ;  /* 0x000000152d167212 */ /* 0x000fe400078efe16 */
[----:B-1----:R-:W-:Y:S01]  /*15a0*/  LOP3.LUT R20, R21, 0x100, RZ, 0xfc, !PT ;  /* 0x0000010015147812 */ /* 0x002fe200078efcff */
[----:B------:R-:W-:Y:S01]  /*15b0*/  FADD R7, R23, R7 ;  /* 0x0000000717077221 */ /* 0x000fe20000000000 */
[----:B0-----:R-:W-:Y:S02]  /*15c0*/  LOP3.LUT R36, R21, 0x180, RZ, 0xfc, !PT ;  /* 0x0000018015247812 */ /* 0x001fe400078efcff */
[----:B------:R-:W-:Y:S01]  /*15d0*/  LOP3.LUT R22, R22, R47, RZ, 0xfc, !PT ;  /* 0x0000002f16167212 */ /* 0x000fe200078efcff */
[----:B--2---:R0:W-:Y:S01]  /*15e0*/  @P6 STG.E.128 desc[UR6][R2.64], R32 ;  /* 0x0000002002006986 */ /* 0x0041e2000c101d06 */
[----:B------:R-:W-:Y:S02]  /*15f0*/  LEA.HI R23, R20, UR4, RZ, 0x1c ;  /* 0x0000000414177c11 */ /* 0x000fe4000f8fe0ff */
[----:B------:R-:W-:-:S03]  /*1600*/  LEA.HI R37, R36, UR4, RZ, 0x1c ;  /* 0x0000000424257c11 */ /* 0x000fc6000f8fe0ff */
[----:B------:R-:W-:Y:S01]  /*1610*/  IMAD R23, R22, 0x4, R23 ;  /* 0x0000000416177824 */ /* 0x000fe200078e0217 */
[C---:B0-----:R-:W-:Y:S02]  /*1620*/  LOP3.LUT R2, R21.reuse, 0x80, RZ, 0xfc, !PT ;  /* 0x0000008015027812 */ /* 0x041fe400078efcff */
[----:B------:R-:W-:Y:S02]  /*1630*/  LEA.HI R21, R21, UR4, RZ, 0x1c ;  /* 0x0000000415157c11 */ /* 0x000fe4000f8fe0ff */
[----:B------:R-:W-:Y:S02]  /*1640*/  LEA.HI R3, R2, UR4, RZ, 0x1c ;  /* 0x0000000402037c11 */ /* 0x000fe4000f8fe0ff */
[C---:B------:R-:W-:Y:S01]  /*1650*/  LEA R21, R22.reuse, R21, 0x2 ;  /* 0x0000001516157211 */ /* 0x040fe200078e10ff */
[----:B------:R-:W-:Y:S02]  /*1660*/  BAR.SYNC.DEFER_BLOCKING 0x0 ;  /* 0x0000000000007b1d */ /* 0x000fe40000010000 */
[----:B------:R-:W-:-:S02]  /*1670*/  IMAD R20, R22, 0x4, R3 ;  /* 0x0000000416147824 */ /* 0x000fc400078e0203 */
[----:B----4-:R-:W-:Y:S01]  /*1680*/  FADD R8, R24, R8 ;  /* 0x0000000818087221 */ /* 0x010fe20000000000 */
[----:B------:R-:W-:Y:S02]  /*1690*/  IMAD R22, R22, 0x4, R37 ;  /* 0x0000000416167824 */ /* 0x000fe400078e0225 */
[----:B------:R-:W-:Y:S01]  /*16a0*/  FADD R9, R25, R9 ;  /* 0x0000000919097221 */ /* 0x000fe20000000000 */
[----:B------:R-:W-:Y:S01]  /*16b0*/  FADD R10, R26, R10 ;  /* 0x0000000a1a0a7221 */ /* 0x000fe20000000000 */
[----:B------:R-:W-:Y:S01]  /*16c0*/  FADD R11, R27, R11 ;  /* 0x0000000b1b0b7221 */ /* 0x000fe20000000000 */
[----:B-----5:R-:W-:Y:S01]  /*16d0*/  FADD R12, R28, R12 ;  /* 0x0000000c1c0c7221 */ /* 0x020fe20000000000 */
[----:B------:R-:W-:Y:S01]  /*16e0*/  FADD R13, R29, R13 ;  /* 0x0000000d1d0d7221 */ /* 0x000fe20000000000 */
[----:B------:R-:W-:Y:S01]  /*16f0*/  FADD R14, R30, R14 ;  /* 0x0000000e1e0e7221 */ /* 0x000fe20000000000 */
[----:B------:R-:W-:Y:S01]  /*1700*/  FADD R15, R31, R15 ;  /* 0x0000000f1f0f7221 */ /* 0x000fe20000000000 */
[----:B------:R-:W-:Y:S01]  /*1710*/  FADD R16, R32, R16 ;  /* 0x0000001020107221 */ /* 0x000fe20000000000 */
[----:B------:R-:W-:Y:S01]  /*1720*/  FADD R17, R33, R17 ;  /* 0x0000001121117221 */ /* 0x000fe20000000000 */
[----:B------:R-:W-:Y:S01]  /*1730*/  FADD R18, R34, R18 ;  /* 0x0000001222127221 */ /* 0x000fe20000000000 */
[----:B------:R0:W-:Y:S04]  /*1740*/  STS [R21], R4 ;  /* 0x0000000415007388 */ /* 0x0001e80000000800 */
[----:B------:R1:W-:Y:S04]  /*1750*/  STS [R20+0x200], R5 ;  /* 0x0002000514007388 */ /* 0x0003e80000000800 */
[----:B------:R-:W-:Y:S04]  /*1760*/  STS [R23+0x400], R6 ;  /* 0x0004000617007388 */ /* 0x000fe80000000800 */
[----:B------:R-:W-:Y:S04]  /*1770*/  STS [R22+0x600], R7 ;  /* 0x0006000716007388 */ /* 0x000fe80000000800 */
[----:B------:R-:W-:Y:S04]  /*1780*/  STS [R21+0x80], R8 ;  /* 0x0000800815007388 */ /* 0x000fe80000000800 */
[----:B------:R-:W-:Y:S04]  /*1790*/  STS [R20+0x280], R9 ;  /* 0x0002800914007388 */ /* 0x000fe80000000800 */
[----:B------:R2:W-:Y:S01]  /*17a0*/  STS [R23+0x480], R10 ;  /* 0x0004800a17007388 */ /* 0x0005e20000000800 */
[----:B------:R-:W-:-:S03]  /*17b0*/  FADD R19, R35, R19 ;  /* 0x0000001323137221 */ /* 0x000fc60000000000 */
[----:B------:R3:W-:Y:S04]  /*17c0*/  STS [R22+0x680], R11 ;  /* 0x0006800b16007388 */ /* 0x0007e80000000800 */
[----:B------:R4:W-:Y:S04]  /*17d0*/  STS [R21+0x100], R12 ;  /* 0x0001000c15007388 */ /* 0x0009e80000000800 */
[----:B------:R5:W-:Y:S04]  /*17e0*/  STS [R20+0x300], R13 ;  /* 0x0003000d14007388 */ /* 0x000be80000000800 */
[----:B------:R0:W-:Y:S04]  /*17f0*/  STS [R23+0x500], R14 ;  /* 0x0005000e17007388 */ /* 0x0001e80000000800 */
[----:B------:R0:W-:Y:S04]  /*1800*/  STS [R22+0x700], R15 ;  /* 0x0007000f16007388 */ /* 0x0001e80000000800 */
[----:B------:R-:W-:Y:S04]  /*1810*/  STS [R21+0x180], R16 ;  /* 0x0001801015007388 */ /* 0x000fe80000000800 */
[----:B------:R-:W-:Y:S04]  /*1820*/  STS [R20+0x380], R17 ;  /* 0x0003801114007388 */ /* 0x000fe80000000800 */
[----:B------:R-:W-:Y:S04]  /*1830*/  STS [R23+0x580], R18 ;  /* 0x0005801217007388 */ /* 0x000fe80000000800 */
[----:B------:R-:W-:Y:S01]  /*1840*/  STS [R22+0x780], R19 ;  /* 0x0007801316007388 */ /* 0x000fe20000000800 */
[----:B------:R-:W-:Y:S01]  /*1850*/  SHF.R.U32.HI R2, RZ, 0x3, R46 ;  /* 0x00000003ff027819 */ /* 0x000fe2000001162e */
[----:B------:R-:W-:-:S03]  /*1860*/  IMAD.SHL.U32 R46, R46, 0x2, RZ ;  /* 0x000000022e2e7824 */ /* 0x000fc600078e00ff */
[----:B------:R-:W-:Y:S02]  /*1870*/  LOP3.LUT R2, R2, 0x18, RZ, 0xc0, !PT ;  /* 0x0000001802027812 */ /* 0x000fe400078ec0ff */
[----:B0-----:R-:W-:Y:S02]  /*1880*/  LOP3.LUT R4, R46, 0x1fe, RZ, 0xc0, !PT ;  /* 0x000001fe2e047812 */ /* 0x001fe400078ec0ff */
[----:B------:R-:W-:-:S05]  /*1890*/  IADD3 R3, R2, UR4, RZ ;  /* 0x0000000402037c10 */ /* 0x000fca000fffe0ff */
[C---:B-1----:R-:W-:Y:S01]  /*18a0*/  IMAD R5, R4.reuse, 0x4, R3 ;  /* 0x0000000404057824 */ /* 0x042fe200078e0203 */
[----:B------:R-:W-:Y:S08]  /*18b0*/  BAR.SYNC.DEFER_BLOCKING 0x0 ;  /* 0x0000000000007b1d */ /* 0x000ff00000010000 */
[----:B------:R-:W0:Y:S01]  /*18c0*/  LDC.64 R2, c[0x0][0x248] ;  /* 0x00009200ff027b82 */ /* 0x000e220000000a00 */
[----:B------:R1:W0:Y:S01]  /*18d0*/  LDS.64 R8, [R5] ;  /* 0x0000000005087984 */ /* 0x0002220000000a00 */
[----:B--2---:R-:W-:-:S02]  /*18e0*/  LOP3.LUT R10, R4, 0x200, RZ, 0xfc, !PT ;  /* 0x00000200040a7812 */ /* 0x004fc400078efcff */
[C---:B---3--:R-:W-:Y:S02]  /*18f0*/  LOP3.LUT R11, R4.reuse, 0x400, RZ, 0xfc, !PT ;  /* 0x00000400040b7812 */ /* 0x048fe400078efcff */
[C---:B----4-:R-:W-:Y:S02]  /*1900*/  LOP3.LUT R12, R4.reuse, 0x600, RZ, 0xfc, !PT ;  /* 0x00000600040c7812 */ /* 0x050fe400078efcff */
[C---:B-----5:R-:W-:Y:S02]  /*1910*/  LOP3.LUT R13, R4.reuse, 0x800, RZ, 0xfc, !PT ;  /* 0x00000800040d7812 */ /* 0x060fe400078efcff */
[C---:B------:R-:W-:Y:S02]  /*1920*/  LOP3.LUT R14, R4.reuse, 0xa00, RZ, 0xfc, !PT ;  /* 0x00000a00040e7812 */ /* 0x040fe400078efcff */
[----:B------:R-:W-:Y:S01]  /*1930*/  LOP3.LUT R15, R4, 0xc00, RZ, 0xfc, !PT ;  /* 0x00000c00040f7812 */ /* 0x000fe200078efcff */
[----:B0-----:R-:W-:Y:S01]  /*1940*/  IMAD.WIDE R6, R38, 0x4, R2 ;  /* 0x0000000426067825 */ /* 0x001fe200078e0202 */
[----:B------:R-:W-:-:S02]  /*1950*/  SHF.R.U32.HI R10, RZ, 0x4, R10 ;  /* 0x00000004ff0a7819 */ /* 0x000fc4000001160a */
[----:B------:R-:W-:Y:S02]  /*1960*/  SHF.R.U32.HI R11, RZ, 0x4, R11 ;  /* 0x00000004ff0b7819 */ /* 0x000fe4000001160b */
[----:B------:R-:W-:Y:S02]  /*1970*/  SHF.R.U32.HI R12, RZ, 0x4, R12 ;  /* 0x00000004ff0c7819 */ /* 0x000fe4000001160c */
[----:B------:R-:W-:Y:S02]  /*1980*/  SHF.R.U32.HI R13, RZ, 0x4, R13 ;  /* 0x00000004ff0d7819 */ /* 0x000fe4000001160d */
[----:B------:R-:W-:Y:S02]  /*1990*/  SHF.R.U32.HI R14, RZ, 0x4, R14 ;  /* 0x00000004ff0e7819 */ /* 0x000fe4000001160e */
[----:B------:R-:W-:Y:S02]  /*19a0*/  SHF.R.U32.HI R15, RZ, 0x4, R15 ;  /* 0x00000004ff0f7819 */ /* 0x000fe4000001160f */
[----:B------:R-:W-:-:S02]  /*19b0*/  LOP3.LUT R10, R10, 0x38, RZ, 0xc0, !PT ;  /* 0x000000380a0a7812 */ /* 0x000fc400078ec0ff */
[----:B------:R-:W-:Y:S02]  /*19c0*/  LOP3.LUT R11, R11, 0x58, RZ, 0xc0, !PT ;  /* 0x000000580b0b7812 */ /* 0x000fe400078ec0ff */
[----:B------:R-:W-:Y:S02]  /*19d0*/  LOP3.LUT R12, R12, 0x78, RZ, 0xc0, !PT ;  /* 0x000000780c0c7812 */ /* 0x000fe400078ec0ff */
[----:B------:R-:W-:Y:S02]  /*19e0*/  LOP3.LUT R13, R13, 0x98, RZ, 0xc0, !PT ;  /* 0x000000980d0d7812 */ /* 0x000fe400078ec0ff */
[----:B------:R-:W-:Y:S01]  /*19f0*/  LOP3.LUT R14, R14, 0xb8, RZ, 0xc0, !PT ;  /* 0x000000b80e0e7812 */ /* 0x000fe200078ec0ff */
[----:B-1----:R-:W-:Y:S02]  /*1a00*/  VIADD R5, R10, UR4 ;  /* 0x000000040a057c36 */ /* 0x002fe40008000000 */
[----:B------:R-:W-:Y:S01]  /*1a10*/  VIADD R11, R11, UR4 ;  /* 0x000000040b0b7c36 */ /* 0x000fe20008000000 */
[----:B------:R0:W-:Y:S01]  /*1a20*/  @P5 STG.E.64 desc[UR6][R6.64], R8 ;  /* 0x0000000806005986 */ /* 0x0001e2000c101b06 */
[----:B------:R-:W-:-:S03]  /*1a30*/  VIADD R13, R13, UR4 ;  /* 0x000000040d0d7c36 */ /* 0x000fc60008000000 */
[C---:B------:R-:W-:Y:S01]  /*1a40*/  LEA R11, R4.reuse, R11, 0x2 ;  /* 0x0000000b040b7211 */ /* 0x040fe200078e10ff */
[C---:B------:R-:W-:Y:S02]  /*1a50*/  IMAD R5, R4.reuse, 0x4, R5 ;  /* 0x0000000404057824 */ /* 0x040fe400078e0205 */
[----:B------:R-:W-:Y:S01]  /*1a60*/  IMAD R16, R4, 0x4, R13 ;  /* 0x0000000404107824 */ /* 0x000fe200078e020d */
[----:B0-----:R-:W-:Y:S02]  /*1a70*/  LOP3.LUT R6, R15, 0xd8, RZ, 0xc0, !PT ;  /* 0x000000d80f067812 */ /* 0x001fe400078ec0ff */
[----:B------:R-:W-:Y:S01]  /*1a80*/  IADD3 R9, R12, UR4, RZ ;  /* 0x000000040c097c10 */ /* 0x000fe2000fffe0ff */
[----:B------:R-:W-:Y:S01]  /*1a90*/  VIADD R15, R14, UR4 ;  /* 0x000000040e0f7c36 */ /* 0x000fe20008000000 */
[----:B------:R-:W-:Y:S01]  /*1aa0*/  LDS.64 R12, [R11+0x1000] ;  /* 0x001000000b0c7984 */ /* 0x000fe20000000a00 */
[----:B------:R-:W-:Y:S02]  /*1ab0*/  VIADD R17, R6, UR4 ;  /* 0x0000000406117c36 */ /* 0x000fe40008000000 */
[C---:B------:R-:W-:Y:S01]  /*1ac0*/  IMAD R10, R4.reuse, 0x4, R9 ;  /* 0x00000004040a7824 */ /* 0x040fe200078e0209 */
[----:B------:R0:W1:Y:S01]  /*1ad0*/  LDS.64 R6, [R5+0x800] ;  /* 0x0008000005067984 */ /* 0x0000620000000a00 */
[C---:B------:R-:W-:Y:S01]  /*1ae0*/  IMAD R18, R4.reuse, 0x4, R15 ;  /* 0x0000000404127824 */ /* 0x040fe200078e020f */
[----:B------:R-:W-:-:S02]  /*1af0*/  LEA R20, R4, R17, 0x2 ;  /* 0x0000001104147211 */ /* 0x000fc400078e10ff */
[----:B------:R2:W3:Y:S04]  /*1b00*/  LDS.64 R14, [R10+0x1800] ;  /* 0x001800000a0e7984 */ /* 0x0004e80000000a00 */
[----:B------:R-:W4:Y:S04]  /*1b10*/  LDS.64 R16, [R16+0x2000] ;  /* 0x0020000010107984 */ /* 0x000f280000000a00 */
[----:B------:R-:W5:Y:S04]  /*1b20*/  LDS.64 R18, [R18+0x2800] ;  /* 0x0028000012127984 */ /* 0x000f680000000a00 */
[----:B------:R-:W5:Y:S01]  /*1b30*/  LDS.64 R20, [R20+0x3000] ;  /* 0x0030000014147984 */ /* 0x000f620000000a00 */
[----:B0-----:R-:W-:-:S04]  /*1b40*/  LOP3.LUT R5, R4, 0xe00, RZ, 0xfc, !PT ;  /* 0x00000e0004057812 */ /* 0x001fc800078efcff */
[----:B------:R-:W-:Y:S02]  /*1b50*/  SHF.R.U32.HI R5, RZ, 0x4, R5 ;  /* 0x00000004ff057819 */ /* 0x000fe40000011605 */
[----:B------:R-:W-:Y:S02]  /*1b60*/  ISETP.NE.AND P6, PT, R51, RZ, PT ;  /* 0x000000ff3300720c */ /* 0x000fe40003fc5270 */
[----:B------:R-:W-:Y:S02]  /*1b70*/  LOP3.LUT R5, R5, 0xf8, RZ, 0xc0, !PT ;  /* 0x000000f805057812 */ /* 0x000fe400078ec0ff */
[----:B------:R-:W-:Y:S02]  /*1b80*/  ISETP.NE.AND P3, PT, R50, RZ, PT ;  /* 0x000000ff3200720c */ /* 0x000fe40003f65270 */
[----:B------:R-:W-:Y:S01]  /*1b90*/  ISETP.NE.AND P4, PT, R49, RZ, PT ;  /* 0x000000ff3100720c */ /* 0x000fe20003f85270 */
[----:B------:R-:W-:Y:S01]  /*1ba0*/  VIADD R5, R5, UR4 ;  /* 0x0000000405057c36 */ /* 0x000fe20008000000 */
[----:B------:R-:W-:Y:S01]  /*1bb0*/  ISETP.NE.AND P5, PT, R48, RZ, PT ;  /* 0x000000ff3000720c */ /* 0x000fe20003fa5270 */
[----:B------:R-:W-:-:S04]  /*1bc0*/  IMAD.WIDE R8, R39, 0x4, R2 ;  /* 0x0000000427087825 */ /* 0x000fc800078e0202 */
[----:B------:R-:W-:Y:S02]  /*1bd0*/  IMAD R22, R4, 0x4, R5 ;  /* 0x0000000404167824 */ /* 0x000fe400078e0205 */
[----:B------:R-:W-:-:S04]  /*1be0*/  IMAD.WIDE R4, R43, 0x4, R2 ;  /* 0x000000042b047825 */ /* 0x000fc800078e0202 */
[--C-:B--2---:R-:W-:Y:S01]  /*1bf0*/  IMAD.WIDE R10, R41, 0x4, R2.reuse ;  /* 0x00000004290a7825 */ /* 0x104fe200078e0202 */
[----:B-1----:R0:W-:Y:S03]  /*1c00*/  @P6 STG.E.64 desc[UR6][R8.64], R6 ;  /* 0x0000000608006986 */ /* 0x0021e6000c101b06 */
[--C-:B------:R-:W-:Y:S01]  /*1c10*/  IMAD.WIDE R40, R40, 0x4, R2.reuse ;  /* 0x0000000428287825 */ /* 0x100fe200078e0202 */
[----:B------:R0:W-:Y:S03]  /*1c20*/  @P3 STG.E.64 desc[UR6][R4.64], R12 ;  /* 0x0000000c04003986 */ /* 0x0001e6000c101b06 */
[--C-:B------:R-:W-:Y:S01]  /*1c30*/  IMAD.WIDE R42, R42, 0x4, R2.reuse ;  /* 0x000000042a2a7825 */ /* 0x100fe200078e0202 */
[----:B---3--:R0:W-:Y:S03]  /*1c40*/  @P4 STG.E.64 desc[UR6][R10.64], R14 ;  /* 0x0000000e0a004986 */ /* 0x0081e6000c101b06 */
[----:B------:R-:W-:Y:S01]  /*1c50*/  IMAD.WIDE R44, R44, 0x4, R2 ;  /* 0x000000042c2c7825 */ /* 0x000fe200078e0202 */
[----:B----4-:R0:W-:Y:S04]  /*1c60*/  @P5 STG.E.64 desc[UR6][R40.64], R16 ;  /* 0x0000001028005986 */ /* 0x0101e8000c101b06 */
[----:B-----5:R0:W-:Y:S04]  /*1c70*/  @P2 STG.E.64 desc[UR6][R42.64], R18 ;  /* 0x000000122a002986 */ /* 0x0201e8000c101b06 */
[----:B------:R0:W-:Y:S02]  /*1c80*/  @P1 STG.E.64 desc[UR6][R44.64], R20 ;  /* 0x000000142c001986 */ /* 0x0001e4000c101b06 */
[----:B0-----:R-:W-:Y:S05]  /*1c90*/  @!P0 EXIT ;  /* 0x000000000000894d */ /* 0x001fea0003800000 */
[----:B------:R-:W0:Y:S01]  /*1ca0*/  LDS.64 R22, [R22+0x3800] ;  /* 0x0038000016167984 */ /* 0x000e220000000a00 */
[----:B------:R-:W-:-:S05]  /*1cb0*/  IMAD.WIDE R2, R0, 0x4, R2 ;  /* 0x0000000400027825 */ /* 0x000fca00078e0202 */
[----:B0-----:R-:W-:Y:S01]  /*1cc0*/  STG.E.64 desc[UR6][R2.64], R22 ;  /* 0x0000001602007986 */ /* 0x001fe2000c101b06 */
[----:B------:R-:W-:Y:S05]  /*1cd0*/  EXIT ;  /* 0x000000000000794d */ /* 0x000fea0003800000 */
.L_x_0:
[----:B------:R-:W-:-:S00]  /*1ce0*/  BRA `(.L_x_0) ;  /* 0xfffffffc00fc7947 */ /* 0x000fc0000383ffff */
[----:B------:R-:W-:-:S00]  /*1cf0*/  NOP ;  /* 0x0000000000007918 */ /* 0x000fc00000000000 */
        /* <DEDUP_REMOVED lines=8> */
.L_x_1:


//--------------------- .nv.global.init           --------------------------
	.section	.nv.global.init,"aw",@progbits
.nv.global.init:
	.type		_$_str,@object
	.size		_$_str,(_$_str_$_2 - _$_str)
_$_str:
        /*0000*/ 	.byte	0x5f, 0x5f, 0x43, 0x55, 0x44, 0x41, 0x5f, 0x46, 0x54, 0x5a, 0x00
	.type		_$_str_$_2,@object
	.size		_$_str_$_2,(.L_1 - _$_str_$_2)
_$_str_$_2:
        /*000b*/ 	.byte	0x5f, 0x5f, 0x43, 0x55, 0x44, 0x41, 0x5f, 0x50, 0x52, 0x45, 0x43, 0x5f, 0x53, 0x51, 0x52, 0x54
        /*001b*/ 	.byte	0x00
.L_1:


//--------------------- .nv.shared.triton_poi_fused__native_batch_norm_legit_no_training_add_relu_18 --------------------------
	.section	.nv.shared.triton_poi_fused__native_batch_norm_legit_no_training_add_relu_18,"aw",@nobits
	.sectionflags	@""
	.align	16
	.zero		1024


//--------------------- .nv.constant0.triton_poi_fused__native_batch_norm_legit_no_training_add_relu_18 --------------------------
	.section	.nv.constant0.triton_poi_fused__native_batch_norm_legit_no_training_add_relu_18,"a",@progbits
	.sectionflags	@""
	.align	4
.nv.constant0.triton_poi_fused__native_batch_norm_legit_no_training_add_relu_18:
	.zero		600
